//
// Generated by NVIDIA NVVM Compiler
//
// Compiler Build ID: CL-36424714
// Cuda compilation tools, release 13.0, V13.0.88
// Based on NVVM 20.0.0
//

.version 9.0
.target sm_100
.address_size 64

	// .globl	_Z19vectorScalarProductPKfS0_PfS1_i
.extern .shared .align 16 .b8 sdata[];

.visible .entry _Z19vectorScalarProductPKfS0_PfS1_i(
	.param .u64 .ptr .align 1 _Z19vectorScalarProductPKfS0_PfS1_i_param_0,
	.param .u64 .ptr .align 1 _Z19vectorScalarProductPKfS0_PfS1_i_param_1,
	.param .u64 .ptr .align 1 _Z19vectorScalarProductPKfS0_PfS1_i_param_2,
	.param .u64 .ptr .align 1 _Z19vectorScalarProductPKfS0_PfS1_i_param_3,
	.param .u32 _Z19vectorScalarProductPKfS0_PfS1_i_param_4
)
{
	.reg .pred 	%p<19>;
	.reg .b32 	%r<31>;
	.reg .b32 	%f<10>;
	.reg .b64 	%rd<13>;

	ld.param.u64 	%rd2, [_Z19vectorScalarProductPKfS0_PfS1_i_param_0];
	ld.param.u64 	%rd3, [_Z19vectorScalarProductPKfS0_PfS1_i_param_1];
	ld.param.u64 	%rd5, [_Z19vectorScalarProductPKfS0_PfS1_i_param_2];
	ld.param.u64 	%rd4, [_Z19vectorScalarProductPKfS0_PfS1_i_param_3];
	ld.param.u32 	%r7, [_Z19vectorScalarProductPKfS0_PfS1_i_param_4];
	cvta.to.global.u64 	%rd1, %rd5;
	mov.u32 	%r8, %ctaid.x;
	mov.u32 	%r30, %ntid.x;
	mov.u32 	%r2, %tid.x;
	mad.lo.s32 	%r3, %r8, %r30, %r2;
	setp.ge.s32 	%p1, %r3, %r7;
	@%p1 bra 	$L__BB0_2;
	cvta.to.global.u64 	%rd6, %rd2;
	cvta.to.global.u64 	%rd7, %rd3;
	mul.wide.s32 	%rd8, %r3, 4;
	add.s64 	%rd9, %rd6, %rd8;
	ld.global.f32 	%f3, [%rd9];
	add.s64 	%rd10, %rd7, %rd8;
	ld.global.f32 	%f4, [%rd10];
	mul.f32 	%f5, %f3, %f4;
	add.s64 	%rd11, %rd1, %rd8;
	st.global.f32 	[%rd11], %f5;
$L__BB0_2:
	setp.ne.s32 	%p2, %r3, 0;
	@%p2 bra 	$L__BB0_15;
	setp.eq.s32 	%p3, %r7, 0;
	mov.f32 	%f9, 0f00000000;
	@%p3 bra 	$L__BB0_5;
	ld.global.f32 	%f9, [%rd1];
$L__BB0_5:
	cvt.rzi.s32.f32 	%r9, %f9;
	shl.b32 	%r10, %r2, 2;
	mov.u32 	%r11, sdata;
	add.s32 	%r4, %r11, %r10;
	st.shared.u32 	[%r4], %r9;
	bar.sync 	0;
	and.b32  	%r12, %r30, 1;
	setp.eq.b32 	%p4, %r12, 1;
	not.pred 	%p5, %p4;
	setp.lt.u32 	%p6, %r30, 2;
	or.pred  	%p7, %p5, %p6;
	setp.ne.s32 	%p8, %r2, 0;
	or.pred  	%p9, %p8, %p7;
	@%p9 bra 	$L__BB0_7;
	shl.b32 	%r13, %r30, 2;
	add.s32 	%r15, %r11, %r13;
	ld.shared.u32 	%r16, [%r15+-4];
	atom.shared.add.u32 	%r17, [sdata], %r16;
$L__BB0_7:
	setp.lt.u32 	%p10, %r30, 2;
	@%p10 bra 	$L__BB0_13;
$L__BB0_8:
	shr.u32 	%r6, %r30, 1;
	setp.ge.u32 	%p11, %r2, %r6;
	@%p11 bra 	$L__BB0_10;
	shl.b32 	%r18, %r6, 2;
	add.s32 	%r19, %r4, %r18;
	ld.shared.u32 	%r20, [%r19];
	ld.shared.u32 	%r21, [%r4];
	add.s32 	%r22, %r21, %r20;
	st.shared.u32 	[%r4], %r22;
$L__BB0_10:
	setp.ne.s32 	%p12, %r2, 0;
	and.b32  	%r23, %r30, 2;
	setp.eq.s32 	%p13, %r23, 0;
	setp.lt.u32 	%p14, %r30, 4;
	or.pred  	%p15, %p13, %p14;
	or.pred  	%p16, %p12, %p15;
	@%p16 bra 	$L__BB0_12;
	shl.b32 	%r24, %r6, 2;
	add.s32 	%r26, %r11, %r24;
	ld.shared.u32 	%r27, [%r26+-4];
	atom.shared.add.u32 	%r28, [sdata], %r27;
$L__BB0_12:
	bar.sync 	0;
	setp.gt.u32 	%p17, %r30, 3;
	mov.u32 	%r30, %r6;
	@%p17 bra 	$L__BB0_8;
$L__BB0_13:
	setp.ne.s32 	%p18, %r2, 0;
	@%p18 bra 	$L__BB0_15;
	ld.shared.u32 	%r29, [sdata];
	cvt.rn.f32.s32 	%f7, %r29;
	cvta.to.global.u64 	%rd12, %rd4;
	atom.global.add.f32 	%f8, [%rd12], %f7;
$L__BB0_15:
	ret;

}


// ===== COMPILED SASS (sm_100) =====

	.target	sm_100

	.elftype	@"ET_EXEC"


//--------------------- .note.nv.tkinfo           --------------------------
	.section	.note.nv.tkinfo,"",@"SHT_NOTE"
	.sectionflags	@"SHF_NOTE_NV_TKINFO"
	.tkinfo
        /*0018*/ 	.word	0x00000002
        /*0030*/ 	.string	""
        /*0030*/ 	.string	"ptxas"
        /*0030*/ 	.string	"Cuda compilation tools, release 13.0, V13.0.88"
        /*0030*/ 	.string	"Build cuda_13.0.r13.0/compiler.36424714_0"
        /*0030*/ 	.string	"-arch sm_100 -m 64 "



//--------------------- .note.nv.cuinfo           --------------------------
	.section	.note.nv.cuinfo,"",@"SHT_NOTE"
	.sectionflags	@"SHF_NOTE_NV_CUINFO"
        /*0018*/ 	.short	0x0002
        /*001a*/ 	.short	0x0064
        /*001c*/ 	.short	0x0082
	.zero		2


//--------------------- .nv.info                  --------------------------
	.section	.nv.info,"",@"SHT_CUDA_INFO"
	.align	4


	//----- nvinfo : EIATTR_REGCOUNT
	.align		4
        /*0000*/ 	.byte	0x04, 0x2f
        /*0002*/ 	.short	(.L_1 - .L_0)
	.align		4
.L_0:
        /*0004*/ 	.word	index@(_Z19vectorScalarProductPKfS0_PfS1_i)
        /*0008*/ 	.word	0x0000000e


	//----- nvinfo : EIATTR_FRAME_SIZE
	.align		4
.L_1:
        /*000c*/ 	.byte	0x04, 0x11
        /*000e*/ 	.short	(.L_3 - .L_2)
	.align		4
.L_2:
        /*0010*/ 	.word	index@(_Z19vectorScalarProductPKfS0_PfS1_i)
        /*0014*/ 	.word	0x00000000


	//----- nvinfo : EIATTR_MIN_STACK_SIZE
	.align		4
.L_3:
        /*0018*/ 	.byte	0x04, 0x12
        /*001a*/ 	.short	(.L_5 - .L_4)
	.align		4
.L_4:
        /*001c*/ 	.word	index@(_Z19vectorScalarProductPKfS0_PfS1_i)
        /*0020*/ 	.word	0x00000000
.L_5:


//--------------------- .nv.compat                --------------------------
	.section	.nv.compat,"",@"SHT_CUDA_COMPAT_INFO"
	.align	4
        /*0000*/ 	.byte	0x02, 0x09, 0x00, 0x00, 0x02, 0x02, 0x01, 0x00, 0x02, 0x05, 0x05, 0x00, 0x03, 0x07, 0x01, 0x01
        /*0010*/ 	.byte	0x02, 0x03, 0x00, 0x00, 0x02, 0x06, 0x01, 0x00, 0x04, 0x0b, 0x08, 0x00, 0x09, 0x00, 0x00, 0x00
        /*0020*/ 	.byte	0x00, 0x00, 0x00, 0x00


//--------------------- .nv.info._Z19vectorScalarProductPKfS0_PfS1_i --------------------------
	.section	.nv.info._Z19vectorScalarProductPKfS0_PfS1_i,"",@"SHT_CUDA_INFO"
	.sectionflags	@""
	.align	4


	//----- nvinfo : EIATTR_CUDA_API_VERSION
	.align		4
        /*0000*/ 	.byte	0x04, 0x37
        /*0002*/ 	.short	(.L_7 - .L_6)
.L_6:
        /*0004*/ 	.word	0x00000082


	//----- nvinfo : EIATTR_KPARAM_INFO
	.align		4
.L_7:
        /*0008*/ 	.byte	0x04, 0x17
        /*000a*/ 	.short	(.L_9 - .L_8)
.L_8:
        /*000c*/ 	.word	0x00000000
        /*0010*/ 	.short	0x0004
        /*0012*/ 	.short	0x0020
        /*0014*/ 	.byte	0x00, 0xf0, 0x11, 0x00


	//----- nvinfo : EIATTR_KPARAM_INFO
	.align		4
.L_9:
        /*0018*/ 	.byte	0x04, 0x17
        /*001a*/ 	.short	(.L_11 - .L_10)
.L_10:
        /*001c*/ 	.word	0x00000000
        /*0020*/ 	.short	0x0003
        /*0022*/ 	.short	0x0018
        /*0024*/ 	.byte	0x00, 0xf5, 0x21, 0x00


	//----- nvinfo : EIATTR_KPARAM_INFO
	.align		4
.L_11:
        /*0028*/ 	.byte	0x04, 0x17
        /*002a*/ 	.short	(.L_13 - .L_12)
.L_12:
        /*002c*/ 	.word	0x00000000
        /*0030*/ 	.short	0x0002
        /*0032*/ 	.short	0x0010
        /*0034*/ 	.byte	0x00, 0xf5, 0x21, 0x00


	//----- nvinfo : EIATTR_KPARAM_INFO
	.align		4
.L_13:
        /*0038*/ 	.byte	0x04, 0x17
        /*003a*/ 	.short	(.L_15 - .L_14)
.L_14:
        /*003c*/ 	.word	0x00000000
        /*0040*/ 	.short	0x0001
        /*0042*/ 	.short	0x0008
        /*0044*/ 	.byte	0x00, 0xf5, 0x21, 0x00


	//----- nvinfo : EIATTR_KPARAM_INFO
	.align		4
.L_15:
        /*0048*/ 	.byte	0x04, 0x17
        /*004a*/ 	.short	(.L_17 - .L_16)
.L_16:
        /*004c*/ 	.word	0x00000000
        /*0050*/ 	.short	0x0000
        /*0052*/ 	.short	0x0000
        /*0054*/ 	.byte	0x00, 0xf5, 0x21, 0x00


	//----- nvinfo : EIATTR_SPARSE_MMA_MASK
	.align		4
.L_17:
        /*0058*/ 	.byte	0x03, 0x50
        /*005a*/ 	.short	0x0000


	//----- nvinfo : EIATTR_MAXREG_COUNT
	.align		4
        /*005c*/ 	.byte	0x03, 0x1b
        /*005e*/ 	.short	0x00ff


	//----- nvinfo : EIATTR_NUM_BARRIERS
	.align		4
        /*0060*/ 	.byte	0x02, 0x4c
        /*0062*/ 	.byte	0x01
	.zero		1


	//----- nvinfo : EIATTR_MERCURY_ISA_VERSION
	.align		4
        /*0064*/ 	.byte	0x03, 0x5f
        /*0066*/ 	.short	0x0101


	//----- nvinfo : EIATTR_VRC_CTA_INIT_COUNT
	.align		4
        /*0068*/ 	.byte	0x02, 0x4a
	.zero		1
	.zero		1


	//----- nvinfo : EIATTR_EXIT_INSTR_OFFSETS
	.align		4
        /*006c*/ 	.byte	0x04, 0x1c
        /*006e*/ 	.short	(.L_19 - .L_18)


	//   ....[0]....
.L_18:
        /*0070*/ 	.word	0x00000160


	//   ....[1]....
        /*0074*/ 	.word	0x00000470


	//   ....[2]....
        /*0078*/ 	.word	0x000004f0


	//----- nvinfo : EIATTR_CRS_STACK_SIZE
	.align		4
.L_19:
        /*007c*/ 	.byte	0x04, 0x1e
        /*007e*/ 	.short	(.L_21 - .L_20)
.L_20:
        /*0080*/ 	.word	0x00000000


	//----- nvinfo : EIATTR_CBANK_PARAM_SIZE
	.align		4
.L_21:
        /*0084*/ 	.byte	0x03, 0x19
        /*0086*/ 	.short	0x0024


	//----- nvinfo : EIATTR_PARAM_CBANK
	.align		4
        /*0088*/ 	.byte	0x04, 0x0a
        /*008a*/ 	.short	(.L_23 - .L_22)
	.align		4
.L_22:
        /*008c*/ 	.word	index@(.nv.constant0._Z19vectorScalarProductPKfS0_PfS1_i)
        /*0090*/ 	.short	0x0380
        /*0092*/ 	.short	0x0024


	//----- nvinfo : EIATTR_SW_WAR
	.align		4
.L_23:
        /*0094*/ 	.byte	0x04, 0x36
        /*0096*/ 	.short	(.L_25 - .L_24)
.L_24:
        /*0098*/ 	.word	0x00000008
.L_25:


//--------------------- .nv.callgraph             --------------------------
	.section	.nv.callgraph,"",@"SHT_CUDA_CALLGRAPH"
	.align	4
	.sectionentsize	8
	.align		4
        /*0000*/ 	.word	0x00000000
	.align		4
        /*0004*/ 	.word	0xffffffff
	.align		4
        /*0008*/ 	.word	0x00000000
	.align		4
        /*000c*/ 	.word	0xfffffffe
	.align		4
        /*0010*/ 	.word	0x00000000
	.align		4
        /*0014*/ 	.word	0xfffffffd
	.align		4
        /*0018*/ 	.word	0x00000000
	.align		4
        /*001c*/ 	.word	0xfffffffc


//--------------------- .text._Z19vectorScalarProductPKfS0_PfS1_i --------------------------
	.section	.text._Z19vectorScalarProductPKfS0_PfS1_i,"ax",@progbits
	.align	128
        .global         _Z19vectorScalarProductPKfS0_PfS1_i
        .type           _Z19vectorScalarProductPKfS0_PfS1_i,@function
        .size           _Z19vectorScalarProductPKfS0_PfS1_i,(.L_x_9 - _Z19vectorScalarProductPKfS0_PfS1_i)
        .other          _Z19vectorScalarProductPKfS0_PfS1_i,@"STO_CUDA_ENTRY STV_DEFAULT"
_Z19vectorScalarProductPKfS0_PfS1_i:
.text._Z19vectorScalarProductPKfS0_PfS1_i:
[----:B------:R-:W-:Y:S01]  /*0000*/  LDC R1, c[0x0][0x37c] ;  /* 0x0000df00ff017b82 */ /* 0x000fe20000000800 */
[----:B------:R-:W0:Y:S07]  /*0010*/  S2R R0, SR_TID.X ;  /* 0x0000000000007919 */ /* 0x000e2e0000002100 */
[----:B------:R-:W0:Y:S01]  /*0020*/  S2UR UR4, SR_CTAID.X ;  /* 0x00000000000479c3 */ /* 0x000e220000002500 */
[----:B------:R-:W1:Y:S01]  /*0030*/  LDCU UR5, c[0x0][0x3a0] ;  /* 0x00007400ff0577ac */ /* 0x000e620008000800 */
[----:B------:R-:W-:Y:S01]  /*0040*/  BSSY.RECONVERGENT B0, `(.L_x_0) ;  /* 0x0000011000007945 */ /* 0x000fe20003800200 */
[----:B------:R-:W2:Y:S05]  /*0050*/  LDCU.64 UR6, c[0x0][0x358] ;  /* 0x00006b00ff0677ac */ /* 0x000eaa0008000a00 */
[----:B------:R-:W0:Y:S02]  /*0060*/  LDC R3, c[0x0][0x360] ;  /* 0x0000d800ff037b82 */ /* 0x000e240000000800 */
[----:B0-----:R-:W-:-:S05]  /*0070*/  IMAD R11, R3, UR4, R0 ;  /* 0x00000004030b7c24 */ /* 0x001fca000f8e0200 */
[C---:B-1----:R-:W-:Y:S02]  /*0080*/  ISETP.GE.AND P0, PT, R11.reuse, UR5, PT ;  /* 0x000000050b007c0c */ /* 0x042fe4000bf06270 */
[----:B------:R-:W-:-:S11]  /*0090*/  ISETP.NE.AND P1, PT, R11, RZ, PT ;  /* 0x000000ff0b00720c */ /* 0x000fd60003f25270 */
[----:B--2---:R-:W-:Y:S05]  /*00a0*/  @P0 BRA `(.L_x_1) ;  /* 0x0000000000280947 */ /* 0x004fea0003800000 */
[----:B------:R-:W0:Y:S08]  /*00b0*/  LDC.64 R4, c[0x0][0x380] ;  /* 0x0000e000ff047b82 */ /* 0x000e300000000a00 */
[----:B------:R-:W1:Y:S08]  /*00c0*/  LDC.64 R6, c[0x0][0x388] ;  /* 0x0000e200ff067b82 */ /* 0x000e700000000a00 */
[----:B------:R-:W2:Y:S01]  /*00d0*/  LDC.64 R8, c[0x0][0x390] ;  /* 0x0000e400ff087b82 */ /* 0x000ea20000000a00 */
[----:B0-----:R-:W-:-:S06]  /*00e0*/  IMAD.WIDE R4, R11, 0x4, R4 ;  /* 0x000000040b047825 */ /* 0x001fcc00078e0204 */
[----:B------:R-:W3:Y:S01]  /*00f0*/  LDG.E R4, desc[UR6][R4.64] ;  /* 0x0000000604047981 */ /* 0x000ee2000c1e1900 */
[----:B-1----:R-:W-:-:S06]  /*0100*/  IMAD.WIDE R6, R11, 0x4, R6 ;  /* 0x000000040b067825 */ /* 0x002fcc00078e0206 */
[----:B------:R-:W3:Y:S01]  /*0110*/  LDG.E R7, desc[UR6][R6.64] ;  /* 0x0000000606077981 */ /* 0x000ee2000c1e1900 */
[----:B--2---:R-:W-:-:S04]  /*0120*/  IMAD.WIDE R8, R11, 0x4, R8 ;  /* 0x000000040b087825 */ /* 0x004fc800078e0208 */
[----:B---3--:R-:W-:-:S05]  /*0130*/  FMUL R11, R4, R7 ;  /* 0x00000007040b7220 */ /* 0x008fca0000400000 */
[----:B------:R0:W-:Y:S02]  /*0140*/  STG.E desc[UR6][R8.64], R11 ;  /* 0x0000000b08007986 */ /* 0x0001e4000c101906 */
.L_x_1:
[----:B------:R-:W-:Y:S05]  /*0150*/  BSYNC.RECONVERGENT B0 ;  /* 0x0000000000007941 */ /* 0x000fea0003800200 */
.L_x_0:
[----:B------:R-:W-:Y:S05]  /*0160*/  @P1 EXIT ;  /* 0x000000000000194d */ /* 0x000fea0003800000 */
[----:B------:R-:W-:Y:S01]  /*0170*/  ISETP.NE.AND P0, PT, RZ, UR5, PT ;  /* 0x00000005ff007c0c */ /* 0x000fe2000bf05270 */
[----:B------:R-:W-:-:S12]  /*0180*/  IMAD.MOV.U32 R2, RZ, RZ, RZ ;  /* 0x000000ffff027224 */ /* 0x000fd800078e00ff */
[----:B------:R-:W1:Y:S02]  /*0190*/  @P0 LDC.64 R4, c[0x0][0x390] ;  /* 0x0000e400ff040b82 */ /* 0x000e640000000a00 */
[----:B-1----:R-:W2:Y:S06]  /*01a0*/  @P0 LDG.E R2, desc[UR6][R4.64] ;  /* 0x0000000604020981 */ /* 0x002eac000c1e1900 */
[----:B------:R-:W1:Y:S01]  /*01b0*/  S2UR UR5, SR_CgaCtaId ;  /* 0x00000000000579c3 */ /* 0x000e620000008800 */
[C---:B------:R-:W-:Y:S01]  /*01c0*/  ISETP.GE.U32.AND P1, PT, R3.reuse, 0x2, PT ;  /* 0x000000020300780c */ /* 0x040fe20003f26070 */
[----:B------:R-:W-:Y:S01]  /*01d0*/  UMOV UR4, 0x400 ;  /* 0x0000040000047882 */ /* 0x000fe20000000000 */
[----:B0-----:R-:W-:Y:S01]  /*01e0*/  LOP3.LUT R8, R3, 0x1, RZ, 0xc0, !PT ;  /* 0x0000000103087812 */ /* 0x001fe200078ec0ff */
[----:B------:R-:W-:Y:S03]  /*01f0*/  BSSY.RECONVERGENT B0, `(.L_x_2) ;  /* 0x000000d000007945 */ /* 0x000fe60003800200 */
[----:B------:R-:W-:-:S04]  /*0200*/  ISETP.NE.U32.OR P0, PT, R8, 0x1, !P1 ;  /* 0x000000010800780c */ /* 0x000fc80004f05470 */
[----:B------:R-:W-:Y:S01]  /*0210*/  ISETP.NE.OR P0, PT, R0, RZ, P0 ;  /* 0x000000ff0000720c */ /* 0x000fe20000705670 */
[----:B-1----:R-:W-:-:S06]  /*0220*/  ULEA UR4, UR5, UR4, 0x18 ;  /* 0x0000000405047291 */ /* 0x002fcc000f8ec0ff */
[----:B------:R-:W-:-:S04]  /*0230*/  IMAD.U32 R6, RZ, RZ, UR4 ;  /* 0x00000004ff067e24 */ /* 0x000fc8000f8e00ff */
[----:B------:R-:W-:Y:S01]  /*0240*/  IMAD R7, R0, 0x4, R6 ;  /* 0x0000000400077824 */ /* 0x000fe200078e0206 */
[----:B--2---:R-:W0:Y:S04]  /*0250*/  F2I.TRUNC.NTZ R2, R2 ;  /* 0x0000000200027305 */ /* 0x004e28000020f100 */
[----:B0-----:R0:W-:Y:S01]  /*0260*/  STS [R7], R2 ;  /* 0x0000000207007388 */ /* 0x0011e20000000800 */
[----:B------:R-:W-:Y:S06]  /*0270*/  BAR.SYNC.DEFER_BLOCKING 0x0 ;  /* 0x0000000000007b1d */ /* 0x000fec0000010000 */
[----:B------:R-:W-:Y:S05]  /*0280*/  @P0 BRA `(.L_x_3) ;  /* 0x00000000000c0947 */ /* 0x000fea0003800000 */
[----:B0-----:R-:W-:-:S05]  /*0290*/  IMAD R2, R3, 0x4, R6 ;  /* 0x0000000403027824 */ /* 0x001fca00078e0206 */
[----:B------:R-:W0:Y:S04]  /*02a0*/  LDS R5, [R2+-0x4] ;  /* 0xfffffc0002057984 */ /* 0x000e280000000800 */
[----:B0-----:R1:W-:Y:S02]  /*02b0*/  ATOMS.ADD RZ, [R6], R5 ;  /* 0x0000000506ff738c */ /* 0x0013e40000000000 */
.L_x_3:
[----:B------:R-:W-:Y:S05]  /*02c0*/  BSYNC.RECONVERGENT B0 ;  /* 0x0000000000007941 */ /* 0x000fea0003800200 */
.L_x_2:
[----:B------:R-:W-:Y:S05]  /*02d0*/  @!P1 BRA `(.L_x_4) ;  /* 0x0000000000609947 */ /* 0x000fea0003800000 */
.L_x_7:
[----:B------:R-:W-:Y:S01]  /*02e0*/  SHF.R.U32.HI R9, RZ, 0x1, R3 ;  /* 0x00000001ff097819 */ /* 0x000fe20000011603 */
[----:B------:R-:W-:Y:S01]  /*02f0*/  BSSY.RECONVERGENT B0, `(.L_x_5) ;  /* 0x0000012000007945 */ /* 0x000fe20003800200 */
[C---:B------:R-:W-:Y:S02]  /*0300*/  LOP3.LUT P0, RZ, R3.reuse, 0x2, RZ, 0xc0, !PT ;  /* 0x0000000203ff7812 */ /* 0x040fe4000780c0ff */
[----:B------:R-:W-:Y:S02]  /*0310*/  ISETP.GE.U32.AND P1, PT, R0, R9, PT ;  /* 0x000000090000720c */ /* 0x000fe40003f26070 */
[----:B------:R-:W-:-:S04]  /*0320*/  ISETP.LT.U32.OR P0, PT, R3, 0x4, !P0 ;  /* 0x000000040300780c */ /* 0x000fc80004701470 */
[----:B------:R-:W-:-:S07]  /*0330*/  ISETP.NE.OR P0, PT, R0, RZ, P0 ;  /* 0x000000ff0000720c */ /* 0x000fce0000705670 */
[----:B0-----:R-:W-:Y:S01]  /*0340*/  @!P1 IMAD R2, R9, 0x4, R7 ;  /* 0x0000000409029824 */ /* 0x001fe200078e0207 */
[----:B-1----:R-:W-:Y:S05]  /*0350*/  @!P1 LDS R5, [R7] ;  /* 0x0000000007059984 */ /* 0x002fea0000000800 */
[----:B------:R-:W0:Y:S02]  /*0360*/  @!P1 LDS R2, [R2] ;  /* 0x0000000002029984 */ /* 0x000e240000000800 */
[----:B0-----:R-:W-:-:S05]  /*0370*/  @!P1 IMAD.IADD R4, R2, 0x1, R5 ;  /* 0x0000000102049824 */ /* 0x001fca00078e0205 */
[----:B------:R0:W-:Y:S01]  /*0380*/  @!P1 STS [R7], R4 ;  /* 0x0000000407009388 */ /* 0x0001e20000000800 */
[----:B------:R-:W-:Y:S05]  /*0390*/  @P0 BRA `(.L_x_6) ;  /* 0x00000000001c0947 */ /* 0x000fea0003800000 */
[----:B------:R-:W-:Y:S01]  /*03a0*/  IMAD R2, R9, 0x4, R6 ;  /* 0x0000000409027824 */ /* 0x000fe200078e0206 */
[----:B------:R-:W1:Y:S01]  /*03b0*/  S2UR UR5, SR_CgaCtaId ;  /* 0x00000000000579c3 */ /* 0x000e620000008800 */
[----:B------:R-:W-:-:S03]  /*03c0*/  UMOV UR4, 0x400 ;  /* 0x0000040000047882 */ /* 0x000fc60000000000 */
[----:B------:R-:W2:Y:S01]  /*03d0*/  LDS R5, [R2+-0x4] ;  /* 0xfffffc0002057984 */ /* 0x000ea20000000800 */
[----:B-1----:R-:W-:-:S06]  /*03e0*/  ULEA UR4, UR5, UR4, 0x18 ;  /* 0x0000000405047291 */ /* 0x002fcc000f8ec0ff */
[----:B------:R-:W-:-:S05]  /*03f0*/  IMAD.U32 R6, RZ, RZ, UR4 ;  /* 0x00000004ff067e24 */ /* 0x000fca000f8e00ff */
[----:B--2---:R1:W-:Y:S02]  /*0400*/  ATOMS.ADD RZ, [R6], R5 ;  /* 0x0000000506ff738c */ /* 0x0043e40000000000 */
.L_x_6:
[----:B------:R-:W-:Y:S05]  /*0410*/  BSYNC.RECONVERGENT B0 ;  /* 0x0000000000007941 */ /* 0x000fea0003800200 */
.L_x_5:
[----:B------:R-:W-:Y:S01]  /*0420*/  BAR.SYNC.DEFER_BLOCKING 0x0 ;  /* 0x0000000000007b1d */ /* 0x000fe20000010000 */
[----:B------:R-:W-:Y:S01]  /*0430*/  ISETP.GT.U32.AND P0, PT, R3, 0x3, PT ;  /* 0x000000030300780c */ /* 0x000fe20003f04070 */
[----:B------:R-:W-:-:S12]  /*0440*/  IMAD.MOV.U32 R3, RZ, RZ, R9 ;  /* 0x000000ffff037224 */ /* 0x000fd800078e0009 */
[----:B------:R-:W-:Y:S05]  /*0450*/  @P0 BRA `(.L_x_7) ;  /* 0xfffffffc00a00947 */ /* 0x000fea000383ffff */
.L_x_4:
[----:B------:R-:W-:-:S13]  /*0460*/  ISETP.NE.AND P0, PT, R0, RZ, PT ;  /* 0x000000ff0000720c */ /* 0x000fda0003f05270 */
[----:B------:R-:W-:Y:S05]  /*0470*/  @P0 EXIT ;  /* 0x000000000000094d */ /* 0x000fea0003800000 */
[----:B------:R-:W2:Y:S01]  /*0480*/  S2UR UR5, SR_CgaCtaId ;  /* 0x00000000000579c3 */ /* 0x000ea20000008800 */
[----:B------:R-:W-:-:S07]  /*0490*/  UMOV UR4, 0x400 ;  /* 0x0000040000047882 */ /* 0x000fce0000000000 */
[----:B0-----:R-:W0:Y:S01]  /*04a0*/  LDC.64 R2, c[0x0][0x398] ;  /* 0x0000e600ff027b82 */ /* 0x001e220000000a00 */
[----:B--2---:R-:W-:-:S09]  /*04b0*/  ULEA UR4, UR5, UR4, 0x18 ;  /* 0x0000000405047291 */ /* 0x004fd2000f8ec0ff */
[----:B------:R-:W1:Y:S02]  /*04c0*/  LDS R0, [UR4] ;  /* 0x00000004ff007984 */ /* 0x000e640008000800 */
[----:B-1----:R-:W-:-:S05]  /*04d0*/  I2FP.F32.S32 R5, R0 ;  /* 0x0000000000057245 */ /* 0x002fca0000201400 */
[----:B0-----:R-:W-:Y:S01]  /*04e0*/  REDG.E.ADD.F32.FTZ.RN.STRONG.GPU desc[UR6][R2.64], R5 ;  /* 0x00000005020079a6 */ /* 0x001fe2000c12f306 */
[----:B------:R-:W-:Y:S05]  /*04f0*/  EXIT ;  /* 0x000000000000794d */ /* 0x000fea0003800000 */
.L_x_8:
[----:B------:R-:W-:-:S00]  /*0500*/  BRA `(.L_x_8) ;  /* 0xfffffffc00fc7947 */ /* 0x000fc0000383ffff */
[----:B------:R-:W-:-:S00]  /*0510*/  NOP ;  /* 0x0000000000007918 */ /* 0x000fc00000000000 */
        /* <DEDUP_REMOVED lines=14> */
.L_x_9:


//--------------------- .nv.shared._Z19vectorScalarProductPKfS0_PfS1_i --------------------------
	.section	.nv.shared._Z19vectorScalarProductPKfS0_PfS1_i,"aw",@nobits
	.sectionflags	@""
	.align	16
	.zero		1024


//--------------------- .nv.shared.reserved.0     --------------------------
	.section	.nv.shared.reserved.0,"aw",@nobits
	.weak		__nv_reservedSMEM_offset_0_alias
	.size		__nv_reservedSMEM_offset_0_alias, 0, 64
	.other		__nv_reservedSMEM_offset_0_alias,@"STO_CUDA_RESERVED_SHARED STV_DEFAULT"
__nv_reservedSMEM_offset_0_alias:
	.zero		0
	.zero		64


//--------------------- .nv.constant0._Z19vectorScalarProductPKfS0_PfS1_i --------------------------
	.section	.nv.constant0._Z19vectorScalarProductPKfS0_PfS1_i,"a",@progbits
	.sectionflags	@""
	.align	4
.nv.constant0._Z19vectorScalarProductPKfS0_PfS1_i:
	.zero		932


//--------------------- SYMBOLS --------------------------

	.type		.nv.reservedSmem.offset0,@object
	.size		.nv.reservedSmem.offset0,0x4
	.type		.nv.reservedSmem.cap,@object
	.size		.nv.reservedSmem.cap,0x4
